	.headerflags	@"EF_CUDA_TEXMODE_UNIFIED EF_CUDA_64BIT_ADDRESS EF_CUDA_ACCELERATORS EF_CUDA_SM90 EF_CUDA_VIRTUAL_SM(EF_CUDA_SM90)"
	.elftype	@"ET_EXEC"


//--------------------- .nv.info                  --------------------------
	.section	.nv.info,"",@"SHT_CUDA_INFO"
	.align	4


	//----- nvinfo : EIATTR_REGCOUNT
	.align		4
        /*0000*/ 	.byte	0x04, 0x2f
        /*0002*/ 	.short	(.L_1 - .L_0)
	.align		4
.L_0:
        /*0004*/ 	.word	index@(triton_poi_fused_cat_12)
        /*0008*/ 	.word	0x0000001a


	//----- nvinfo : EIATTR_MIN_STACK_SIZE
	.align		4
.L_1:
        /*000c*/ 	.byte	0x04, 0x12
        /*000e*/ 	.short	(.L_3 - .L_2)
	.align		4
.L_2:
        /*0010*/ 	.word	index@(triton_poi_fused_cat_12)
        /*0014*/ 	.word	0x00000000


	//----- nvinfo : EIATTR_FRAME_SIZE
	.align		4
.L_3:
        /*0018*/ 	.byte	0x04, 0x11
        /*001a*/ 	.short	(.L_5 - .L_4)
	.align		4
.L_4:
        /*001c*/ 	.word	index@(triton_poi_fused_cat_12)
        /*0020*/ 	.word	0x00000000


	//----- nvinfo : EIATTR_MIN_STACK_SIZE
	.align		4
.L_5:
        /*0024*/ 	.byte	0x04, 0x12
        /*0026*/ 	.short	(.L_7 - .L_6)
	.align		4
.L_6:
        /*0028*/ 	.word	index@(triton_poi_fused_cat_12)
        /*002c*/ 	.word	0x00000000
.L_7:


//--------------------- .nv.info.triton_poi_fused_cat_12 --------------------------
	.section	.nv.info.triton_poi_fused_cat_12,"",@"SHT_CUDA_INFO"
	.sectionflags	@""
	.align	4


	//----- nvinfo : EIATTR_CUDA_API_VERSION
	.align		4
        /*0000*/ 	.byte	0x04, 0x37
        /*0002*/ 	.short	(.L_9 - .L_8)
.L_8:
        /*0004*/ 	.word	0x0000007c


	//----- nvinfo : EIATTR_KPARAM_INFO
	.align		4
.L_9:
        /*0008*/ 	.byte	0x04, 0x17
        /*000a*/ 	.short	(.L_11 - .L_10)
.L_10:
        /*000c*/ 	.word	0x00000000
        /*0010*/ 	.short	0x0003
        /*0012*/ 	.short	0x0018
        /*0014*/ 	.byte	0x00, 0xf0, 0x11, 0x00


	//----- nvinfo : EIATTR_KPARAM_INFO
	.align		4
.L_11:
        /*0018*/ 	.byte	0x04, 0x17
        /*001a*/ 	.short	(.L_13 - .L_12)
.L_12:
        /*001c*/ 	.word	0x00000000
        /*0020*/ 	.short	0x0002
        /*0022*/ 	.short	0x0010
        /*0024*/ 	.byte	0x00, 0xf4, 0x21, 0x00


	//----- nvinfo : EIATTR_KPARAM_INFO
	.align		4
.L_13:
        /*0028*/ 	.byte	0x04, 0x17
        /*002a*/ 	.short	(.L_15 - .L_14)
.L_14:
        /*002c*/ 	.word	0x00000000
        /*0030*/ 	.short	0x0001
        /*0032*/ 	.short	0x0008
        /*0034*/ 	.byte	0x00, 0xf4, 0x21, 0x00


	//----- nvinfo : EIATTR_KPARAM_INFO
	.align		4
.L_15:
        /*0038*/ 	.byte	0x04, 0x17
        /*003a*/ 	.short	(.L_17 - .L_16)
.L_16:
        /*003c*/ 	.word	0x00000000
        /*0040*/ 	.short	0x0000
        /*0042*/ 	.short	0x0000
        /*0044*/ 	.byte	0x00, 0xf4, 0x21, 0x00


	//----- nvinfo : EIATTR_SPARSE_MMA_MASK
	.align		4
.L_17:
        /*0048*/ 	.byte	0x03, 0x50
        /*004a*/ 	.short	0x0000


	//----- nvinfo : EIATTR_MAXREG_COUNT
	.align		4
        /*004c*/ 	.byte	0x03, 0x1b
        /*004e*/ 	.short	0x00ff


	//----- nvinfo : EIATTR_EXIT_INSTR_OFFSETS
	.align		4
        /*0050*/ 	.byte	0x04, 0x1c
        /*0052*/ 	.short	(.L_19 - .L_18)


	//   ....[0]....
.L_18:
        /*0054*/ 	.word	0x00000720


	//----- nvinfo : EIATTR_REQNTID
	.align		4
.L_19:
        /*0058*/ 	.byte	0x04, 0x10
        /*005a*/ 	.short	(.L_21 - .L_20)
.L_20:
        /*005c*/ 	.word	0x00000080
        /*0060*/ 	.word	0x00000001
        /*0064*/ 	.word	0x00000001


	//----- nvinfo : EIATTR_CBANK_PARAM_SIZE
	.align		4
.L_21:
        /*0068*/ 	.byte	0x03, 0x19
        /*006a*/ 	.short	0x001c


	//----- nvinfo : EIATTR_PARAM_CBANK
	.align		4
        /*006c*/ 	.byte	0x04, 0x0a
        /*006e*/ 	.short	(.L_23 - .L_22)
	.align		4
.L_22:
        /*0070*/ 	.word	index@(.nv.constant0.triton_poi_fused_cat_12)
        /*0074*/ 	.short	0x0210
        /*0076*/ 	.short	0x001c


	//----- nvinfo : EIATTR_SW_WAR
	.align		4
.L_23:
        /*0078*/ 	.byte	0x04, 0x36
        /*007a*/ 	.short	(.L_25 - .L_24)
.L_24:
        /*007c*/ 	.word	0x00000008
.L_25:


//--------------------- .nv.callgraph             --------------------------
	.section	.nv.callgraph,"",@"SHT_CUDA_CALLGRAPH"
	.align	4
	.sectionentsize	8
	.align		4
        /*0000*/ 	.word	0x00000000
	.align		4
        /*0004*/ 	.word	0xffffffff
	.align		4
        /*0008*/ 	.word	0x00000000
	.align		4
        /*000c*/ 	.word	0xfffffffe
	.align		4
        /*0010*/ 	.word	0x00000000
	.align		4
        /*0014*/ 	.word	0xfffffffd
	.align		4
        /*0018*/ 	.word	0x00000000
	.align		4
        /*001c*/ 	.word	0xfffffffc


//--------------------- .text.triton_poi_fused_cat_12 --------------------------
	.section	.text.triton_poi_fused_cat_12,"ax",@progbits
	.align	128
        .global         triton_poi_fused_cat_12
        .type           triton_poi_fused_cat_12,@function
        .size           triton_poi_fused_cat_12,(.L_x_1 - triton_poi_fused_cat_12)
        .other          triton_poi_fused_cat_12,@"STO_CUDA_ENTRY STV_DEFAULT"
triton_poi_fused_cat_12:
.text.triton_poi_fused_cat_12:
[----:B------:R-:W-:Y:S01]  /*0000*/  LDC R1, c[0x0][0x28] ;  /* 0x00000a00ff017b82 */ /* 0x000fe20000000800 */
[----:B------:R-:W1:Y:S07]  /*0010*/  S2R R0, SR_TID.X ;  /* 0x0000000000007919 */ /* 0x000e6e0000002100 */
[----:B------:R-:W2:Y:S01]  /*0020*/  LDC.64 R8, c[0x0][0x210] ;  /* 0x00008400ff087b82 */ /* 0x000ea20000000a00 */
[----:B------:R-:W-:Y:S01]  /*0030*/  ULDC.64 UR4, c[0x0][0x208] ;  /* 0x0000820000047ab9 */ /* 0x000fe20000000a00 */
[----:B------:R-:W-:Y:S01]  /*0040*/  ULDC.64 UR6, c[0x0][0x218] ;  /* 0x0000860000067ab9 */ /* 0x000fe20000000a00 */
[----:B------:R-:W3:Y:S01]  /*0050*/  S2R R3, SR_CTAID.X ;  /* 0x0000000000037919 */ /* 0x000ee20000002500 */
[----:B-1----:R-:W-:Y:S01]  /*0060*/  IMAD.SHL.U32 R0, R0, 0x4, RZ ;  /* 0x0000000400007824 */ /* 0x002fe200078e00ff */
[----:B---3--:R-:W-:-:S04]  /*0070*/  SHF.R.S32.HI R5, RZ, 0x15, R3 ;  /* 0x00000015ff057819 */ /* 0x008fc80000011403 */
[----:B------:R-:W-:Y:S02]  /*0080*/  LOP3.LUT R0, R0, 0x1fc, RZ, 0xc0, !PT ;  /* 0x000001fc00007812 */ /* 0x000fe400078ec0ff */
[----:B------:R-:W-:-:S03]  /*0090*/  SGXT R5, R5, 0x1 ;  /* 0x000000010505781a */ /* 0x000fc60000000200 */
[----:B------:R-:W-:-:S04]  /*00a0*/  IMAD R0, R3, 0x400, R0 ;  /* 0x0000040003007824 */ /* 0x000fc800078e0200 */
[C---:B------:R-:W-:Y:S01]  /*00b0*/  VIADD R16, R0.reuse, 0x200 ;  /* 0x0000020000107836 */ /* 0x040fe20000000000 */
[----:B------:R-:W-:Y:S01]  /*00c0*/  LEA.HI R2, R5, R0, RZ, 0xc ;  /* 0x0000000005027211 */ /* 0x000fe200078f60ff */
[----:B------:R-:W-:-:S03]  /*00d0*/  IMAD.HI R6, R0, 0x2aaaaaab, RZ ;  /* 0x2aaaaaab00067827 */ /* 0x000fc600078e02ff */
[----:B------:R-:W-:Y:S01]  /*00e0*/  SHF.R.S32.HI R3, RZ, 0xc, R2 ;  /* 0x0000000cff037819 */ /* 0x000fe20000011402 */
[----:B------:R-:W-:Y:S01]  /*00f0*/  IMAD.HI R17, R16, 0x2aaaaaab, RZ ;  /* 0x2aaaaaab10117827 */ /* 0x000fe200078e02ff */
[----:B------:R-:W-:Y:S02]  /*0100*/  LOP3.LUT R11, R2, 0xfffff000, RZ, 0xc0, !PT ;  /* 0xfffff000020b7812 */ /* 0x000fe400078ec0ff */
[----:B------:R-:W-:Y:S01]  /*0110*/  LEA.HI R18, R5, R16, RZ, 0xc ;  /* 0x0000001005127211 */ /* 0x000fe200078f60ff */
[----:B------:R-:W-:Y:S01]  /*0120*/  IMAD.HI R4, R3, 0x2aaaaaab, RZ ;  /* 0x2aaaaaab03047827 */ /* 0x000fe200078e02ff */
[----:B------:R-:W-:Y:S02]  /*0130*/  SHF.R.U32.HI R10, RZ, 0x1f, R17 ;  /* 0x0000001fff0a7819 */ /* 0x000fe40000011611 */
[----:B------:R-:W-:Y:S01]  /*0140*/  SHF.R.S32.HI R12, RZ, 0xc, R18 ;  /* 0x0000000cff0c7819 */ /* 0x000fe20000011412 */
[----:B------:R-:W-:Y:S01]  /*0150*/  IMAD.IADD R14, R0, 0x1, -R11 ;  /* 0x00000001000e7824 */ /* 0x000fe200078e0a0b */
[----:B------:R-:W-:-:S02]  /*0160*/  SHF.R.U32.HI R7, RZ, 0x1f, R4 ;  /* 0x0000001fff077819 */ /* 0x000fc40000011604 */
[----:B------:R-:W-:Y:S01]  /*0170*/  LEA.HI.SX32 R17, R17, R10, 0x12 ;  /* 0x0000000a11117211 */ /* 0x000fe200078f92ff */
[----:B------:R-:W-:Y:S01]  /*0180*/  IMAD.HI R2, R12, 0x2aaaaaab, RZ ;  /* 0x2aaaaaab0c027827 */ /* 0x000fe200078e02ff */
[----:B------:R-:W-:Y:S02]  /*0190*/  LEA.HI R4, R4, R7, RZ, 0x1e ;  /* 0x0000000704047211 */ /* 0x000fe400078ff0ff */
[----:B------:R-:W-:Y:S02]  /*01a0*/  SHF.R.U32.HI R7, RZ, 0x1f, R6 ;  /* 0x0000001fff077819 */ /* 0x000fe40000011606 */
[----:B------:R-:W-:Y:S01]  /*01b0*/  SHF.R.S32.HI R21, RZ, 0x1f, R14 ;  /* 0x0000001fff157819 */ /* 0x000fe2000001140e */
[----:B------:R-:W-:Y:S01]  /*01c0*/  IMAD R3, R4, -0x18, R3 ;  /* 0xffffffe804037824 */ /* 0x000fe200078e0203 */
[----:B------:R-:W-:Y:S02]  /*01d0*/  LEA.HI.SX32 R13, R6, R7, 0x12 ;  /* 0x00000007060d7211 */ /* 0x000fe400078f92ff */
[----:B------:R-:W-:-:S02]  /*01e0*/  CS2R R4, SRZ ;  /* 0x0000000000047805 */ /* 0x000fc4000001ff00 */
[----:B------:R-:W-:Y:S01]  /*01f0*/  CS2R R6, SRZ ;  /* 0x0000000000067805 */ /* 0x000fe2000001ff00 */
[C---:B------:R-:W-:Y:S01]  /*0200*/  IMAD.SHL.U32 R15, R3.reuse, 0x1000, RZ ;  /* 0x00001000030f7824 */ /* 0x040fe200078e00ff */
[----:B------:R-:W-:Y:S01]  /*0210*/  ISETP.GE.AND P2, PT, R3, 0x8, PT ;  /* 0x000000080300780c */ /* 0x000fe20003f46270 */
[C---:B------:R-:W-:Y:S02]  /*0220*/  IMAD R10, R13.reuse, -0x18000, R0 ;  /* 0xfffe80000d0a7824 */ /* 0x040fe400078e0200 */
[C---:B------:R-:W-:Y:S02]  /*0230*/  IMAD.U32 R19, R13.reuse, 0x10000, RZ ;  /* 0x000100000d137824 */ /* 0x040fe400078e00ff */
[----:B------:R-:W-:Y:S01]  /*0240*/  IMAD R11, R13, 0x8000, R10 ;  /* 0x000080000d0b7824 */ /* 0x000fe200078e020a */
[----:B------:R-:W-:Y:S02]  /*0250*/  SHF.R.U32.HI R13, RZ, 0x1f, R2 ;  /* 0x0000001fff0d7819 */ /* 0x000fe40000011602 */
[----:B------:R-:W-:Y:S01]  /*0260*/  IADD3 R22, P0, P1, R15, R14, R19 ;  /* 0x0000000e0f167210 */ /* 0x000fe2000791e013 */
[----:B--2---:R-:W-:Y:S01]  /*0270*/  IMAD.WIDE R10, R11, 0x4, R8 ;  /* 0x000000040b0a7825 */ /* 0x004fe200078e0208 */
[----:B------:R-:W-:-:S02]  /*0280*/  LEA.HI R13, R2, R13, RZ, 0x1e ;  /* 0x0000000d020d7211 */ /* 0x000fc400078ff0ff */
[----:B------:R-:W-:Y:S01]  /*0290*/  SHF.R.S32.HI R20, RZ, 0x1f, R19 ;  /* 0x0000001fff147819 */ /* 0x000fe20000011413 */
[----:B------:R-:W-:Y:S01]  /*02a0*/  IMAD R14, R17, -0x18000, R16 ;  /* 0xfffe8000110e7824 */ /* 0x000fe200078e0210 */
[----:B------:R1:W2:Y:S01]  /*02b0*/  @!P2 LDG.E.128 R4, desc[UR4][R10.64] ;  /* 0x000000040a04a981 */ /* 0x0002a2000c1e1d00 */
[----:B------:R-:W-:Y:S01]  /*02c0*/  SHF.R.S32.HI R15, RZ, 0x1f, R15 ;  /* 0x0000001fff0f7819 */ /* 0x000fe2000001140f */
[----:B------:R-:W-:Y:S01]  /*02d0*/  IMAD R19, R13, -0x18, R12 ;  /* 0xffffffe80d137824 */ /* 0x000fe200078e020c */
[----:B------:R-:W-:Y:S02]  /*02e0*/  ISETP.GT.AND P5, PT, R3, 0x7, PT ;  /* 0x000000070300780c */ /* 0x000fe40003fa4270 */
[----:B------:R-:W-:Y:S02]  /*02f0*/  IADD3.X R15, R15, R21, R20, P0, P1 ;  /* 0x000000150f0f7210 */ /* 0x000fe400007e2414 */
[----:B------:R-:W-:Y:S01]  /*0300*/  ISETP.GE.AND P1, PT, R19, 0x8, PT ;  /* 0x000000081300780c */ /* 0x000fe20003f26270 */
[----:B------:R-:W-:Y:S01]  /*0310*/  IMAD R21, R17, 0x8000, R14 ;  /* 0x0000800011157824 */ /* 0x000fe200078e020e */
[----:B------:R-:W-:-:S02]  /*0320*/  LEA R2, P0, R22, UR6, 0x2 ;  /* 0x0000000616027c11 */ /* 0x000fc4000f8010ff */
[----:B------:R-:W-:Y:S01]  /*0330*/  LOP3.LUT R23, R18, 0xfffff000, RZ, 0xc0, !PT ;  /* 0xfffff00012177812 */ /* 0x000fe200078ec0ff */
[----:B------:R-:W-:Y:S01]  /*0340*/  IMAD.WIDE R20, R21, 0x4, R8 ;  /* 0x0000000415147825 */ /* 0x000fe200078e0208 */
[----:B------:R-:W-:Y:S02]  /*0350*/  LEA.HI.X R3, R22, UR7, R15, 0x2, P0 ;  /* 0x0000000716037c11 */ /* 0x000fe400080f140f */
[----:B------:R-:W-:Y:S02]  /*0360*/  CS2R R8, SRZ ;  /* 0x0000000000087805 */ /* 0x000fe4000001ff00 */
[----:B-1----:R-:W-:Y:S02]  /*0370*/  CS2R R10, SRZ ;  /* 0x00000000000a7805 */ /* 0x002fe4000001ff00 */
[----:B------:R-:W-:Y:S02]  /*0380*/  CS2R R12, SRZ ;  /* 0x00000000000c7805 */ /* 0x000fe4000001ff00 */
[----:B------:R-:W-:Y:S01]  /*0390*/  CS2R R14, SRZ ;  /* 0x00000000000e7805 */ /* 0x000fe2000001ff00 */
[----:B------:R-:W-:-:S02]  /*03a0*/  IMAD.IADD R23, R16, 0x1, -R23 ;  /* 0x0000000110177824 */ /* 0x000fc400078e0a17 */
[----:B------:R-:W-:Y:S01]  /*03b0*/  IMAD.U32 R17, R17, 0x10000, RZ ;  /* 0x0001000011117824 */ /* 0x000fe200078e00ff */
[----:B------:R1:W3:Y:S01]  /*03c0*/  @P5 LDG.E.128 R8, desc[UR4][R2.64+-0x20000] ;  /* 0xfe00000402085981 */ /* 0x0002e2000c1e1d00 */
[C---:B------:R-:W-:Y:S01]  /*03d0*/  IMAD.SHL.U32 R16, R19.reuse, 0x1000, RZ ;  /* 0x0000100013107824 */ /* 0x040fe200078e00ff */
[----:B------:R-:W-:Y:S02]  /*03e0*/  SHF.R.S32.HI R18, RZ, 0x1f, R23 ;  /* 0x0000001fff127819 */ /* 0x000fe40000011417 */
[----:B------:R3:W4:Y:S02]  /*03f0*/  @!P1 LDG.E.128 R12, desc[UR4][R20.64] ;  /* 0x00000004140c9981 */ /* 0x000724000c1e1d00 */
[--C-:B------:R-:W-:Y:S02]  /*0400*/  IADD3 R23, P3, P4, R16, R23, R17.reuse ;  /* 0x0000001710177210 */ /* 0x100fe40007c7e011 */
[----:B------:R-:W-:Y:S02]  /*0410*/  SHF.R.S32.HI R17, RZ, 0x1f, R17 ;  /* 0x0000001fff117819 */ /* 0x000fe40000011411 */
[----:B------:R-:W-:Y:S01]  /*0420*/  SHF.R.S32.HI R16, RZ, 0x1f, R16 ;  /* 0x0000001fff107819 */ /* 0x000fe20000011410 */
[----:B-1----:R-:W1:Y:S01]  /*0430*/  LDC.64 R2, c[0x0][0x220] ;  /* 0x00008800ff027b82 */ /* 0x002e620000000a00 */
[----:B------:R-:W-:-:S02]  /*0440*/  ISETP.GT.AND P0, PT, R19, 0x7, PT ;  /* 0x000000071300780c */ /* 0x000fc40003f04270 */
[----:B------:R-:W-:Y:S02]  /*0450*/  IADD3.X R16, R16, R18, R17, P3, P4 ;  /* 0x0000001210107210 */ /* 0x000fe40001fe8411 */
[C---:B------:R-:W-:Y:S02]  /*0460*/  LEA R22, P3, R23.reuse, UR6, 0x2 ;  /* 0x0000000617167c11 */ /* 0x040fe4000f8610ff */
[----:B------:R-:W-:Y:S02]  /*0470*/  CS2R R18, SRZ ;  /* 0x0000000000127805 */ /* 0x000fe4000001ff00 */
[----:B------:R-:W-:Y:S02]  /*0480*/  LEA.HI.X R23, R23, UR7, R16, 0x2, P3 ;  /* 0x0000000717177c11 */ /* 0x000fe400098f1410 */
[----:B------:R-:W-:-:S06]  /*0490*/  CS2R R16, SRZ ;  /* 0x0000000000107805 */ /* 0x000fcc000001ff00 */
[----:B------:R-:W5:Y:S01]  /*04a0*/  @P0 LDG.E.128 R16, desc[UR4][R22.64+-0x20000] ;  /* 0xfe00000416100981 */ /* 0x000f62000c1e1d00 */
[----:B-1----:R-:W-:Y:S01]  /*04b0*/  IMAD.WIDE R2, R0, 0x4, R2 ;  /* 0x0000000400027825 */ /* 0x002fe200078e0202 */
[----:B--2---:R-:W-:-:S04]  /*04c0*/  SEL R4, R4, RZ, !P2 ;  /* 0x000000ff04047207 */ /* 0x004fc80005000000 */
[----:B------:R-:W-:Y:S02]  /*04d0*/  FSETP.GT.AND P6, PT, R4, RZ, PT ;  /* 0x000000ff0400720b */ /* 0x000fe40003fc4000 */
[----:B------:R-:W-:Y:S02]  /*04e0*/  SEL R5, R5, RZ, !P2 ;  /* 0x000000ff05057207 */ /* 0x000fe40005000000 */
[----:B------:R-:W-:Y:S02]  /*04f0*/  SEL R6, R6, RZ, !P2 ;  /* 0x000000ff06067207 */ /* 0x000fe40005000000 */
[----:B------:R-:W-:Y:S02]  /*0500*/  SEL R7, R7, RZ, !P2 ;  /* 0x000000ff07077207 */ /* 0x000fe40005000000 */
[----:B------:R-:W-:Y:S02]  /*0510*/  FSETP.GT.AND P4, PT, R5, RZ, PT ;  /* 0x000000ff0500720b */ /* 0x000fe40003f84000 */
[----:B------:R-:W-:-:S03]  /*0520*/  FSETP.GT.AND P3, PT, R6, RZ, PT ;  /* 0x000000ff0600720b */ /* 0x000fc60003f64000 */
[----:B------:R-:W-:Y:S01]  /*0530*/  @!P6 FMUL R4, R4, 0.20000000298023223877 ;  /* 0x3e4ccccd0404e820 */ /* 0x000fe20000400000 */
[----:B------:R-:W-:Y:S02]  /*0540*/  FSETP.GT.AND P6, PT, R7, RZ, PT ;  /* 0x000000ff0700720b */ /* 0x000fe40003fc4000 */
[----:B---3--:R-:W-:Y:S02]  /*0550*/  SEL R21, R8, RZ, P5 ;  /* 0x000000ff08157207 */ /* 0x008fe40002800000 */
[----:B------:R-:W-:Y:S02]  /*0560*/  SEL R8, R9, RZ, P5 ;  /* 0x000000ff09087207 */ /* 0x000fe40002800000 */
[----:B----4-:R-:W-:Y:S02]  /*0570*/  SEL R12, R12, RZ, !P1 ;  /* 0x000000ff0c0c7207 */ /* 0x010fe40004800000 */
[----:B------:R-:W-:Y:S02]  /*0580*/  SEL R13, R13, RZ, !P1 ;  /* 0x000000ff0d0d7207 */ /* 0x000fe40004800000 */
[----:B------:R-:W-:-:S02]  /*0590*/  SEL R14, R14, RZ, !P1 ;  /* 0x000000ff0e0e7207 */ /* 0x000fc40004800000 */
[----:B------:R-:W-:Y:S01]  /*05a0*/  SEL R15, R15, RZ, !P1 ;  /* 0x000000ff0f0f7207 */ /* 0x000fe20004800000 */
[----:B------:R-:W-:Y:S01]  /*05b0*/  @!P4 FMUL R5, R5, 0.20000000298023223877 ;  /* 0x3e4ccccd0505c820 */ /* 0x000fe20000400000 */
[----:B------:R-:W-:Y:S01]  /*05c0*/  SEL R9, R10, RZ, P5 ;  /* 0x000000ff0a097207 */ /* 0x000fe20002800000 */
[----:B------:R-:W-:Y:S01]  /*05d0*/  @!P3 FMUL R6, R6, 0.20000000298023223877 ;  /* 0x3e4ccccd0606b820 */ /* 0x000fe20000400000 */
[----:B------:R-:W-:Y:S01]  /*05e0*/  SEL R10, R11, RZ, P5 ;  /* 0x000000ff0b0a7207 */ /* 0x000fe20002800000 */
[----:B------:R-:W-:Y:S01]  /*05f0*/  @!P6 FMUL R7, R7, 0.20000000298023223877 ;  /* 0x3e4ccccd0707e820 */ /* 0x000fe20000400000 */
[----:B------:R-:W-:Y:S02]  /*0600*/  FSETP.GT.AND P3, PT, R12, RZ, PT ;  /* 0x000000ff0c00720b */ /* 0x000fe40003f64000 */
[----:B------:R-:W-:Y:S02]  /*0610*/  FSETP.GT.AND P4, PT, R13, RZ, PT ;  /* 0x000000ff0d00720b */ /* 0x000fe40003f84000 */
[----:B------:R-:W-:-:S02]  /*0620*/  FSETP.GT.AND P5, PT, R14, RZ, PT ;  /* 0x000000ff0e00720b */ /* 0x000fc40003fa4000 */
[----:B------:R-:W-:Y:S02]  /*0630*/  FSETP.GT.AND P6, PT, R15, RZ, PT ;  /* 0x000000ff0f00720b */ /* 0x000fe40003fc4000 */
[----:B------:R-:W-:Y:S02]  /*0640*/  SEL R4, R4, R21, !P2 ;  /* 0x0000001504047207 */ /* 0x000fe40005000000 */
[----:B------:R-:W-:Y:S02]  /*0650*/  SEL R5, R5, R8, !P2 ;  /* 0x0000000805057207 */ /* 0x000fe40005000000 */
[----:B------:R-:W-:Y:S01]  /*0660*/  SEL R6, R6, R9, !P2 ;  /* 0x0000000906067207 */ /* 0x000fe20005000000 */
[----:B------:R-:W-:Y:S01]  /*0670*/  @!P3 FMUL R12, R12, 0.20000000298023223877 ;  /* 0x3e4ccccd0c0cb820 */ /* 0x000fe20000400000 */
[----:B------:R-:W-:Y:S01]  /*0680*/  SEL R7, R7, R10, !P2 ;  /* 0x0000000a07077207 */ /* 0x000fe20005000000 */
[----:B------:R-:W-:Y:S01]  /*0690*/  @!P4 FMUL R13, R13, 0.20000000298023223877 ;  /* 0x3e4ccccd0d0dc820 */ /* 0x000fe20000400000 */
[----:B-----5:R-:W-:Y:S01]  /*06a0*/  @P1 SEL R12, R16, RZ, P0 ;  /* 0x000000ff100c1207 */ /* 0x020fe20000000000 */
[----:B------:R-:W-:Y:S01]  /*06b0*/  @!P5 FMUL R14, R14, 0.20000000298023223877 ;  /* 0x3e4ccccd0e0ed820 */ /* 0x000fe20000400000 */
[----:B------:R-:W-:Y:S01]  /*06c0*/  @P1 SEL R13, R17, RZ, P0 ;  /* 0x000000ff110d1207 */ /* 0x000fe20000000000 */
[----:B------:R-:W-:Y:S01]  /*06d0*/  @!P6 FMUL R15, R15, 0.20000000298023223877 ;  /* 0x3e4ccccd0f0fe820 */ /* 0x000fe20000400000 */
[----:B------:R-:W-:-:S02]  /*06e0*/  @P1 SEL R14, R18, RZ, P0 ;  /* 0x000000ff120e1207 */ /* 0x000fc40000000000 */
[----:B------:R-:W-:Y:S01]  /*06f0*/  @P1 SEL R15, R19, RZ, P0 ;  /* 0x000000ff130f1207 */ /* 0x000fe20000000000 */
[----:B------:R-:W-:Y:S04]  /*0700*/  STG.E.128 desc[UR4][R2.64], R4 ;  /* 0x0000000402007986 */ /* 0x000fe8000c101d04 */
[----:B------:R-:W-:Y:S01]  /*0710*/  STG.E.128 desc[UR4][R2.64+0x800], R12 ;  /* 0x0008000c02007986 */ /* 0x000fe2000c101d04 */
[----:B------:R-:W-:Y:S05]  /*0720*/  EXIT ;  /* 0x000000000000794d */ /* 0x000fea0003800000 */
.L_x_0:
[----:B------:R-:W-:-:S00]  /*0730*/  BRA `(.L_x_0) ;  /* 0xfffffffc00fc7947 */ /* 0x000fc0000383ffff */
[----:B------:R-:W-:-:S00]  /*0740*/  NOP ;  /* 0x0000000000007918 */ /* 0x000fc00000000000 */
        /* <DEDUP_REMOVED lines=11> */
.L_x_1:


//--------------------- .nv.constant0.triton_poi_fused_cat_12 --------------------------
	.section	.nv.constant0.triton_poi_fused_cat_12,"a",@progbits
	.sectionflags	@""
	.align	4
.nv.constant0.triton_poi_fused_cat_12:
	.zero		556
